//
// Generated by NVIDIA NVVM Compiler
//
// Compiler Build ID: CL-36424714
// Cuda compilation tools, release 13.0, V13.0.88
// Based on NVVM 20.0.0
//

.version 9.0
.target sm_100
.address_size 64

	// .globl	_Z12computeValueiPfS_PKiS1_S1_S1_Pi
.extern .shared .align 16 .b8 tile[];

.visible .entry _Z12computeValueiPfS_PKiS1_S1_S1_Pi(
	.param .u32 _Z12computeValueiPfS_PKiS1_S1_S1_Pi_param_0,
	.param .u64 .ptr .align 1 _Z12computeValueiPfS_PKiS1_S1_S1_Pi_param_1,
	.param .u64 .ptr .align 1 _Z12computeValueiPfS_PKiS1_S1_S1_Pi_param_2,
	.param .u64 .ptr .align 1 _Z12computeValueiPfS_PKiS1_S1_S1_Pi_param_3,
	.param .u64 .ptr .align 1 _Z12computeValueiPfS_PKiS1_S1_S1_Pi_param_4,
	.param .u64 .ptr .align 1 _Z12computeValueiPfS_PKiS1_S1_S1_Pi_param_5,
	.param .u64 .ptr .align 1 _Z12computeValueiPfS_PKiS1_S1_S1_Pi_param_6,
	.param .u64 .ptr .align 1 _Z12computeValueiPfS_PKiS1_S1_S1_Pi_param_7
)
{
	.reg .pred 	%p<12>;
	.reg .b32 	%r<66>;
	.reg .b32 	%f<100>;
	.reg .b64 	%rd<73>;

	ld.param.u32 	%r18, [_Z12computeValueiPfS_PKiS1_S1_S1_Pi_param_0];
	ld.param.u64 	%rd8, [_Z12computeValueiPfS_PKiS1_S1_S1_Pi_param_1];
	ld.param.u64 	%rd5, [_Z12computeValueiPfS_PKiS1_S1_S1_Pi_param_2];
	ld.param.u64 	%rd9, [_Z12computeValueiPfS_PKiS1_S1_S1_Pi_param_3];
	ld.param.u64 	%rd6, [_Z12computeValueiPfS_PKiS1_S1_S1_Pi_param_4];
	ld.param.u64 	%rd10, [_Z12computeValueiPfS_PKiS1_S1_S1_Pi_param_5];
	ld.param.u64 	%rd7, [_Z12computeValueiPfS_PKiS1_S1_S1_Pi_param_7];
	cvta.to.global.u64 	%rd1, %rd9;
	cvta.to.global.u64 	%rd2, %rd8;
	cvta.to.global.u64 	%rd3, %rd10;
	mov.u32 	%r19, %tid.x;
	shl.b32 	%r20, %r19, 2;
	mov.u32 	%r21, tile;
	add.s32 	%r1, %r21, %r20;
	mov.b32 	%r22, 1041865112;
	st.shared.u32 	[%r1], %r22;
	mov.u32 	%r23, %ntid.x;
	mov.u32 	%r24, %ctaid.x;
	mad.lo.s32 	%r2, %r23, %r24, %r19;
	setp.ge.s32 	%p1, %r2, %r18;
	@%p1 bra 	$L__BB0_16;
	cvta.to.global.u64 	%rd11, %rd7;
	mul.wide.s32 	%rd12, %r2, 4;
	add.s64 	%rd13, %rd11, %rd12;
	ld.global.u32 	%r25, [%rd13];
	setp.ne.s32 	%p2, %r25, 1;
	@%p2 bra 	$L__BB0_16;
	cvta.to.global.u64 	%rd14, %rd6;
	add.s64 	%rd16, %rd14, %rd12;
	ld.global.u32 	%r63, [%rd16];
	ld.global.u32 	%r4, [%rd16+4];
	setp.ge.s32 	%p3, %r63, %r4;
	mov.f32 	%f98, 0f3E199998;
	@%p3 bra 	$L__BB0_15;
	add.s32 	%r26, %r63, 1;
	max.s32 	%r27, %r4, %r26;
	sub.s32 	%r5, %r27, %r63;
	and.b32  	%r6, %r5, 7;
	sub.s32 	%r28, %r63, %r27;
	setp.gt.u32 	%p4, %r28, -8;
	mov.f32 	%f98, 0f3E199998;
	@%p4 bra 	$L__BB0_6;
	and.b32  	%r29, %r5, -8;
	neg.s32 	%r61, %r29;
	add.s64 	%rd4, %rd3, 16;
	mov.f32 	%f98, 0f3E199998;
$L__BB0_5:
	.pragma "nounroll";
	mul.wide.s32 	%rd17, %r63, 4;
	add.s64 	%rd18, %rd4, %rd17;
	ld.global.u32 	%r30, [%rd18+-16];
	mul.wide.s32 	%rd19, %r30, 4;
	add.s64 	%rd20, %rd2, %rd19;
	ld.global.f32 	%f18, [%rd20];
	mul.f32 	%f19, %f18, 0f3F59999A;
	add.s64 	%rd21, %rd1, %rd19;
	ld.global.u32 	%r31, [%rd21];
	cvt.rn.f32.s32 	%f20, %r31;
	div.rn.f32 	%f21, %f19, %f20;
	add.f32 	%f22, %f98, %f21;
	ld.global.u32 	%r32, [%rd18+-12];
	mul.wide.s32 	%rd22, %r32, 4;
	add.s64 	%rd23, %rd2, %rd22;
	ld.global.f32 	%f23, [%rd23];
	mul.f32 	%f24, %f23, 0f3F59999A;
	add.s64 	%rd24, %rd1, %rd22;
	ld.global.u32 	%r33, [%rd24];
	cvt.rn.f32.s32 	%f25, %r33;
	div.rn.f32 	%f26, %f24, %f25;
	add.f32 	%f27, %f22, %f26;
	ld.global.u32 	%r34, [%rd18+-8];
	mul.wide.s32 	%rd25, %r34, 4;
	add.s64 	%rd26, %rd2, %rd25;
	ld.global.f32 	%f28, [%rd26];
	mul.f32 	%f29, %f28, 0f3F59999A;
	add.s64 	%rd27, %rd1, %rd25;
	ld.global.u32 	%r35, [%rd27];
	cvt.rn.f32.s32 	%f30, %r35;
	div.rn.f32 	%f31, %f29, %f30;
	add.f32 	%f32, %f27, %f31;
	ld.global.u32 	%r36, [%rd18+-4];
	mul.wide.s32 	%rd28, %r36, 4;
	add.s64 	%rd29, %rd2, %rd28;
	ld.global.f32 	%f33, [%rd29];
	mul.f32 	%f34, %f33, 0f3F59999A;
	add.s64 	%rd30, %rd1, %rd28;
	ld.global.u32 	%r37, [%rd30];
	cvt.rn.f32.s32 	%f35, %r37;
	div.rn.f32 	%f36, %f34, %f35;
	add.f32 	%f37, %f32, %f36;
	ld.global.u32 	%r38, [%rd18];
	mul.wide.s32 	%rd31, %r38, 4;
	add.s64 	%rd32, %rd2, %rd31;
	ld.global.f32 	%f38, [%rd32];
	mul.f32 	%f39, %f38, 0f3F59999A;
	add.s64 	%rd33, %rd1, %rd31;
	ld.global.u32 	%r39, [%rd33];
	cvt.rn.f32.s32 	%f40, %r39;
	div.rn.f32 	%f41, %f39, %f40;
	add.f32 	%f42, %f37, %f41;
	ld.global.u32 	%r40, [%rd18+4];
	mul.wide.s32 	%rd34, %r40, 4;
	add.s64 	%rd35, %rd2, %rd34;
	ld.global.f32 	%f43, [%rd35];
	mul.f32 	%f44, %f43, 0f3F59999A;
	add.s64 	%rd36, %rd1, %rd34;
	ld.global.u32 	%r41, [%rd36];
	cvt.rn.f32.s32 	%f45, %r41;
	div.rn.f32 	%f46, %f44, %f45;
	add.f32 	%f47, %f42, %f46;
	ld.global.u32 	%r42, [%rd18+8];
	mul.wide.s32 	%rd37, %r42, 4;
	add.s64 	%rd38, %rd2, %rd37;
	ld.global.f32 	%f48, [%rd38];
	mul.f32 	%f49, %f48, 0f3F59999A;
	add.s64 	%rd39, %rd1, %rd37;
	ld.global.u32 	%r43, [%rd39];
	cvt.rn.f32.s32 	%f50, %r43;
	div.rn.f32 	%f51, %f49, %f50;
	add.f32 	%f52, %f47, %f51;
	ld.global.u32 	%r44, [%rd18+12];
	mul.wide.s32 	%rd40, %r44, 4;
	add.s64 	%rd41, %rd2, %rd40;
	ld.global.f32 	%f53, [%rd41];
	mul.f32 	%f54, %f53, 0f3F59999A;
	add.s64 	%rd42, %rd1, %rd40;
	ld.global.u32 	%r45, [%rd42];
	cvt.rn.f32.s32 	%f55, %r45;
	div.rn.f32 	%f56, %f54, %f55;
	add.f32 	%f98, %f52, %f56;
	add.s32 	%r63, %r63, 8;
	add.s32 	%r61, %r61, 8;
	setp.ne.s32 	%p5, %r61, 0;
	@%p5 bra 	$L__BB0_5;
$L__BB0_6:
	setp.eq.s32 	%p6, %r6, 0;
	@%p6 bra 	$L__BB0_14;
	and.b32  	%r13, %r5, 3;
	setp.lt.u32 	%p7, %r6, 4;
	@%p7 bra 	$L__BB0_9;
	mul.wide.s32 	%rd43, %r63, 4;
	add.s64 	%rd44, %rd3, %rd43;
	ld.global.u32 	%r46, [%rd44];
	mul.wide.s32 	%rd45, %r46, 4;
	add.s64 	%rd46, %rd2, %rd45;
	ld.global.f32 	%f58, [%rd46];
	mul.f32 	%f59, %f58, 0f3F59999A;
	add.s64 	%rd47, %rd1, %rd45;
	ld.global.u32 	%r47, [%rd47];
	cvt.rn.f32.s32 	%f60, %r47;
	div.rn.f32 	%f61, %f59, %f60;
	add.f32 	%f62, %f98, %f61;
	ld.global.u32 	%r48, [%rd44+4];
	mul.wide.s32 	%rd48, %r48, 4;
	add.s64 	%rd49, %rd2, %rd48;
	ld.global.f32 	%f63, [%rd49];
	mul.f32 	%f64, %f63, 0f3F59999A;
	add.s64 	%rd50, %rd1, %rd48;
	ld.global.u32 	%r49, [%rd50];
	cvt.rn.f32.s32 	%f65, %r49;
	div.rn.f32 	%f66, %f64, %f65;
	add.f32 	%f67, %f62, %f66;
	ld.global.u32 	%r50, [%rd44+8];
	mul.wide.s32 	%rd51, %r50, 4;
	add.s64 	%rd52, %rd2, %rd51;
	ld.global.f32 	%f68, [%rd52];
	mul.f32 	%f69, %f68, 0f3F59999A;
	add.s64 	%rd53, %rd1, %rd51;
	ld.global.u32 	%r51, [%rd53];
	cvt.rn.f32.s32 	%f70, %r51;
	div.rn.f32 	%f71, %f69, %f70;
	add.f32 	%f72, %f67, %f71;
	ld.global.u32 	%r52, [%rd44+12];
	mul.wide.s32 	%rd54, %r52, 4;
	add.s64 	%rd55, %rd2, %rd54;
	ld.global.f32 	%f73, [%rd55];
	mul.f32 	%f74, %f73, 0f3F59999A;
	add.s64 	%rd56, %rd1, %rd54;
	ld.global.u32 	%r53, [%rd56];
	cvt.rn.f32.s32 	%f75, %r53;
	div.rn.f32 	%f76, %f74, %f75;
	add.f32 	%f98, %f72, %f76;
	add.s32 	%r63, %r63, 4;
$L__BB0_9:
	setp.eq.s32 	%p8, %r13, 0;
	@%p8 bra 	$L__BB0_14;
	setp.eq.s32 	%p9, %r13, 1;
	@%p9 bra 	$L__BB0_12;
	mul.wide.s32 	%rd57, %r63, 4;
	add.s64 	%rd58, %rd3, %rd57;
	ld.global.u32 	%r54, [%rd58];
	mul.wide.s32 	%rd59, %r54, 4;
	add.s64 	%rd60, %rd2, %rd59;
	ld.global.f32 	%f78, [%rd60];
	mul.f32 	%f79, %f78, 0f3F59999A;
	add.s64 	%rd61, %rd1, %rd59;
	ld.global.u32 	%r55, [%rd61];
	cvt.rn.f32.s32 	%f80, %r55;
	div.rn.f32 	%f81, %f79, %f80;
	add.f32 	%f82, %f98, %f81;
	ld.global.u32 	%r56, [%rd58+4];
	mul.wide.s32 	%rd62, %r56, 4;
	add.s64 	%rd63, %rd2, %rd62;
	ld.global.f32 	%f83, [%rd63];
	mul.f32 	%f84, %f83, 0f3F59999A;
	add.s64 	%rd64, %rd1, %rd62;
	ld.global.u32 	%r57, [%rd64];
	cvt.rn.f32.s32 	%f85, %r57;
	div.rn.f32 	%f86, %f84, %f85;
	add.f32 	%f98, %f82, %f86;
	add.s32 	%r63, %r63, 2;
$L__BB0_12:
	and.b32  	%r58, %r5, 1;
	setp.eq.b32 	%p10, %r58, 1;
	not.pred 	%p11, %p10;
	@%p11 bra 	$L__BB0_14;
	mul.wide.s32 	%rd65, %r63, 4;
	add.s64 	%rd66, %rd3, %rd65;
	ld.global.u32 	%r59, [%rd66];
	mul.wide.s32 	%rd67, %r59, 4;
	add.s64 	%rd68, %rd2, %rd67;
	ld.global.f32 	%f87, [%rd68];
	mul.f32 	%f88, %f87, 0f3F59999A;
	add.s64 	%rd69, %rd1, %rd67;
	ld.global.u32 	%r60, [%rd69];
	cvt.rn.f32.s32 	%f89, %r60;
	div.rn.f32 	%f90, %f88, %f89;
	add.f32 	%f98, %f98, %f90;
$L__BB0_14:
	st.shared.f32 	[%r1], %f98;
$L__BB0_15:
	cvta.to.global.u64 	%rd70, %rd5;
	add.s64 	%rd72, %rd70, %rd12;
	st.global.f32 	[%rd72], %f98;
$L__BB0_16:
	ret;

}
	// .globl	_Z12updateActiveiPfS_PiPjd
.visible .entry _Z12updateActiveiPfS_PiPjd(
	.param .u32 _Z12updateActiveiPfS_PiPjd_param_0,
	.param .u64 .ptr .align 1 _Z12updateActiveiPfS_PiPjd_param_1,
	.param .u64 .ptr .align 1 _Z12updateActiveiPfS_PiPjd_param_2,
	.param .u64 .ptr .align 1 _Z12updateActiveiPfS_PiPjd_param_3,
	.param .u64 .ptr .align 1 _Z12updateActiveiPfS_PiPjd_param_4,
	.param .f64 _Z12updateActiveiPfS_PiPjd_param_5
)
{
	.reg .pred 	%p<4>;
	.reg .b32 	%r<9>;
	.reg .b32 	%f<5>;
	.reg .b64 	%rd<14>;
	.reg .b64 	%fd<3>;

	ld.param.u32 	%r2, [_Z12updateActiveiPfS_PiPjd_param_0];
	ld.param.u64 	%rd2, [_Z12updateActiveiPfS_PiPjd_param_1];
	ld.param.u64 	%rd3, [_Z12updateActiveiPfS_PiPjd_param_2];
	ld.param.u64 	%rd4, [_Z12updateActiveiPfS_PiPjd_param_3];
	ld.param.u64 	%rd5, [_Z12updateActiveiPfS_PiPjd_param_4];
	ld.param.f64 	%fd1, [_Z12updateActiveiPfS_PiPjd_param_5];
	mov.u32 	%r3, %ntid.x;
	mov.u32 	%r4, %ctaid.x;
	mov.u32 	%r5, %tid.x;
	mad.lo.s32 	%r1, %r3, %r4, %r5;
	setp.ge.s32 	%p1, %r1, %r2;
	@%p1 bra 	$L__BB1_4;
	cvta.to.global.u64 	%rd6, %rd4;
	mul.wide.s32 	%rd7, %r1, 4;
	add.s64 	%rd1, %rd6, %rd7;
	ld.global.u32 	%r6, [%rd1];
	setp.ne.s32 	%p2, %r6, 1;
	@%p2 bra 	$L__BB1_4;
	cvta.to.global.u64 	%rd8, %rd2;
	add.s64 	%rd10, %rd8, %rd7;
	ld.global.f32 	%f1, [%rd10];
	cvta.to.global.u64 	%rd11, %rd3;
	add.s64 	%rd12, %rd11, %rd7;
	ld.global.f32 	%f2, [%rd12];
	sub.f32 	%f3, %f1, %f2;
	abs.f32 	%f4, %f3;
	cvt.f64.f32 	%fd2, %f4;
	setp.ltu.f64 	%p3, %fd1, %fd2;
	@%p3 bra 	$L__BB1_4;
	mov.b32 	%r7, 0;
	st.global.u32 	[%rd1], %r7;
	cvta.to.global.u64 	%rd13, %rd5;
	atom.global.add.u32 	%r8, [%rd13], -1;
$L__BB1_4:
	ret;

}


// ===== COMPILED SASS (sm_100) =====

	.target	sm_100

	.elftype	@"ET_EXEC"


//--------------------- .note.nv.tkinfo           --------------------------
	.section	.note.nv.tkinfo,"",@"SHT_NOTE"
	.sectionflags	@"SHF_NOTE_NV_TKINFO"
	.tkinfo
        /*0018*/ 	.word	0x00000002
        /*0030*/ 	.string	""
        /*0030*/ 	.string	"ptxas"
        /*0030*/ 	.string	"Cuda compilation tools, release 13.0, V13.0.88"
        /*0030*/ 	.string	"Build cuda_13.0.r13.0/compiler.36424714_0"
        /*0030*/ 	.string	"-arch sm_100 -m 64 "



//--------------------- .note.nv.cuinfo           --------------------------
	.section	.note.nv.cuinfo,"",@"SHT_NOTE"
	.sectionflags	@"SHF_NOTE_NV_CUINFO"
        /*0018*/ 	.short	0x0002
        /*001a*/ 	.short	0x0064
        /*001c*/ 	.short	0x0082
	.zero		2


//--------------------- .nv.info                  --------------------------
	.section	.nv.info,"",@"SHT_CUDA_INFO"
	.align	4


	//----- nvinfo : EIATTR_REGCOUNT
	.align		4
        /*0000*/ 	.byte	0x04, 0x2f
        /*0002*/ 	.short	(.L_1 - .L_0)
	.align		4
.L_0:
        /*0004*/ 	.word	index@(_Z12computeValueiPfS_PKiS1_S1_S1_Pi)
        /*0008*/ 	.word	0x0000001c


	//----- nvinfo : EIATTR_FRAME_SIZE
	.align		4
.L_1:
        /*000c*/ 	.byte	0x04, 0x11
        /*000e*/ 	.short	(.L_3 - .L_2)
	.align		4
.L_2:
        /*0010*/ 	.word	index@($__internal_0_$__cuda_sm3x_div_rn_noftz_f32_slowpath)
        /*0014*/ 	.word	0x00000000


	//----- nvinfo : EIATTR_FRAME_SIZE
	.align		4
.L_3:
        /*0018*/ 	.byte	0x04, 0x11
        /*001a*/ 	.short	(.L_5 - .L_4)
	.align		4
.L_4:
        /*001c*/ 	.word	index@(_Z12computeValueiPfS_PKiS1_S1_S1_Pi)
        /*0020*/ 	.word	0x00000000


	//----- nvinfo : EIATTR_REGCOUNT
	.align		4
.L_5:
        /*0024*/ 	.byte	0x04, 0x2f
        /*0026*/ 	.short	(.L_7 - .L_6)
	.align		4
.L_6:
        /*0028*/ 	.word	index@(_Z12updateActiveiPfS_PiPjd)
        /*002c*/ 	.word	0x0000000c


	//----- nvinfo : EIATTR_FRAME_SIZE
	.align		4
.L_7:
        /*0030*/ 	.byte	0x04, 0x11
        /*0032*/ 	.short	(.L_9 - .L_8)
	.align		4
.L_8:
        /*0034*/ 	.word	index@(_Z12updateActiveiPfS_PiPjd)
        /*0038*/ 	.word	0x00000000


	//----- nvinfo : EIATTR_MIN_STACK_SIZE
	.align		4
.L_9:
        /*003c*/ 	.byte	0x04, 0x12
        /*003e*/ 	.short	(.L_11 - .L_10)
	.align		4
.L_10:
        /*0040*/ 	.word	index@(_Z12updateActiveiPfS_PiPjd)
        /*0044*/ 	.word	0x00000000


	//----- nvinfo : EIATTR_MIN_STACK_SIZE
	.align		4
.L_11:
        /*0048*/ 	.byte	0x04, 0x12
        /*004a*/ 	.short	(.L_13 - .L_12)
	.align		4
.L_12:
        /*004c*/ 	.word	index@(_Z12computeValueiPfS_PKiS1_S1_S1_Pi)
        /*0050*/ 	.word	0x00000000
.L_13:


//--------------------- .nv.compat                --------------------------
	.section	.nv.compat,"",@"SHT_CUDA_COMPAT_INFO"
	.align	4
        /*0000*/ 	.byte	0x02, 0x09, 0x00, 0x00, 0x02, 0x02, 0x01, 0x00, 0x02, 0x05, 0x05, 0x00, 0x03, 0x07, 0x01, 0x01
        /*0010*/ 	.byte	0x02, 0x03, 0x00, 0x00, 0x02, 0x06, 0x01, 0x00, 0x04, 0x0b, 0x08, 0x00, 0x01, 0x00, 0x00, 0x00
        /*0020*/ 	.byte	0x00, 0x00, 0x00, 0x00


//--------------------- .nv.info._Z12updateActiveiPfS_PiPjd --------------------------
	.section	.nv.info._Z12updateActiveiPfS_PiPjd,"",@"SHT_CUDA_INFO"
	.sectionflags	@""
	.align	4


	//----- nvinfo : EIATTR_CUDA_API_VERSION
	.align		4
        /*0000*/ 	.byte	0x04, 0x37
        /*0002*/ 	.short	(.L_15 - .L_14)
.L_14:
        /*0004*/ 	.word	0x00000082


	//----- nvinfo : EIATTR_KPARAM_INFO
	.align		4
.L_15:
        /*0008*/ 	.byte	0x04, 0x17
        /*000a*/ 	.short	(.L_17 - .L_16)
.L_16:
        /*000c*/ 	.word	0x00000000
        /*0010*/ 	.short	0x0005
        /*0012*/ 	.short	0x0028
        /*0014*/ 	.byte	0x00, 0xf0, 0x21, 0x00


	//----- nvinfo : EIATTR_KPARAM_INFO
	.align		4
.L_17:
        /*0018*/ 	.byte	0x04, 0x17
        /*001a*/ 	.short	(.L_19 - .L_18)
.L_18:
        /*001c*/ 	.word	0x00000000
        /*0020*/ 	.short	0x0004
        /*0022*/ 	.short	0x0020
        /*0024*/ 	.byte	0x00, 0xf5, 0x21, 0x00


	//----- nvinfo : EIATTR_KPARAM_INFO
	.align		4
.L_19:
        /*0028*/ 	.byte	0x04, 0x17
        /*002a*/ 	.short	(.L_21 - .L_20)
.L_20:
        /*002c*/ 	.word	0x00000000
        /*0030*/ 	.short	0x0003
        /*0032*/ 	.short	0x0018
        /*0034*/ 	.byte	0x00, 0xf5, 0x21, 0x00


	//----- nvinfo : EIATTR_KPARAM_INFO
	.align		4
.L_21:
        /*0038*/ 	.byte	0x04, 0x17
        /*003a*/ 	.short	(.L_23 - .L_22)
.L_22:
        /*003c*/ 	.word	0x00000000
        /*0040*/ 	.short	0x0002
        /*0042*/ 	.short	0x0010
        /*0044*/ 	.byte	0x00, 0xf5, 0x21, 0x00


	//----- nvinfo : EIATTR_KPARAM_INFO
	.align		4
.L_23:
        /*0048*/ 	.byte	0x04, 0x17
        /*004a*/ 	.short	(.L_25 - .L_24)
.L_24:
        /*004c*/ 	.word	0x00000000
        /*0050*/ 	.short	0x0001
        /*0052*/ 	.short	0x0008
        /*0054*/ 	.byte	0x00, 0xf5, 0x21, 0x00


	//----- nvinfo : EIATTR_KPARAM_INFO
	.align		4
.L_25:
        /*0058*/ 	.byte	0x04, 0x17
        /*005a*/ 	.short	(.L_27 - .L_26)
.L_26:
        /*005c*/ 	.word	0x00000000
        /*0060*/ 	.short	0x0000
        /*0062*/ 	.short	0x0000
        /*0064*/ 	.byte	0x00, 0xf0, 0x11, 0x00


	//----- nvinfo : EIATTR_SPARSE_MMA_MASK
	.align		4
.L_27:
        /*0068*/ 	.byte	0x03, 0x50
        /*006a*/ 	.short	0x0000


	//----- nvinfo : EIATTR_MAXREG_COUNT
	.align		4
        /*006c*/ 	.byte	0x03, 0x1b
        /*006e*/ 	.short	0x00ff


	//----- nvinfo : EIATTR_MERCURY_ISA_VERSION
	.align		4
        /*0070*/ 	.byte	0x03, 0x5f
        /*0072*/ 	.short	0x0101


	//----- nvinfo : EIATTR_INT_WARP_WIDE_INSTR_OFFSETS
	.align		4
        /*0074*/ 	.byte	0x04, 0x31
        /*0076*/ 	.short	(.L_29 - .L_28)


	//   ....[0]....
.L_28:
        /*0078*/ 	.word	0x000001b0


	//----- nvinfo : EIATTR_VRC_CTA_INIT_COUNT
	.align		4
.L_29:
        /*007c*/ 	.byte	0x02, 0x4a
	.zero		1
	.zero		1


	//----- nvinfo : EIATTR_EXIT_INSTR_OFFSETS
	.align		4
        /*0080*/ 	.byte	0x04, 0x1c
        /*0082*/ 	.short	(.L_31 - .L_30)


	//   ....[0]....
.L_30:
        /*0084*/ 	.word	0x00000070


	//   ....[1]....
        /*0088*/ 	.word	0x000000d0


	//   ....[2]....
        /*008c*/ 	.word	0x00000180


	//   ....[3]....
        /*0090*/ 	.word	0x00000220


	//----- nvinfo : EIATTR_CBANK_PARAM_SIZE
	.align		4
.L_31:
        /*0094*/ 	.byte	0x03, 0x19
        /*0096*/ 	.short	0x0030


	//----- nvinfo : EIATTR_PARAM_CBANK
	.align		4
        /*0098*/ 	.byte	0x04, 0x0a
        /*009a*/ 	.short	(.L_33 - .L_32)
	.align		4
.L_32:
        /*009c*/ 	.word	index@(.nv.constant0._Z12updateActiveiPfS_PiPjd)
        /*00a0*/ 	.short	0x0380
        /*00a2*/ 	.short	0x0030


	//----- nvinfo : EIATTR_SW_WAR
	.align		4
.L_33:
        /*00a4*/ 	.byte	0x04, 0x36
        /*00a6*/ 	.short	(.L_35 - .L_34)
.L_34:
        /*00a8*/ 	.word	0x00000008
.L_35:


//--------------------- .nv.info._Z12computeValueiPfS_PKiS1_S1_S1_Pi --------------------------
	.section	.nv.info._Z12computeValueiPfS_PKiS1_S1_S1_Pi,"",@"SHT_CUDA_INFO"
	.sectionflags	@""
	.align	4


	//----- nvinfo : EIATTR_CUDA_API_VERSION
	.align		4
        /*0000*/ 	.byte	0x04, 0x37
        /*0002*/ 	.short	(.L_37 - .L_36)
.L_36:
        /*0004*/ 	.word	0x00000082


	//----- nvinfo : EIATTR_KPARAM_INFO
	.align		4
.L_37:
        /*0008*/ 	.byte	0x04, 0x17
        /*000a*/ 	.short	(.L_39 - .L_38)
.L_38:
        /*000c*/ 	.word	0x00000000
        /*0010*/ 	.short	0x0007
        /*0012*/ 	.short	0x0038
        /*0014*/ 	.byte	0x00, 0xf5, 0x21, 0x00


	//----- nvinfo : EIATTR_KPARAM_INFO
	.align		4
.L_39:
        /*0018*/ 	.byte	0x04, 0x17
        /*001a*/ 	.short	(.L_41 - .L_40)
.L_40:
        /*001c*/ 	.word	0x00000000
        /*0020*/ 	.short	0x0006
        /*0022*/ 	.short	0x0030
        /*0024*/ 	.byte	0x00, 0xf5, 0x21, 0x00


	//----- nvinfo : EIATTR_KPARAM_INFO
	.align		4
.L_41:
        /*0028*/ 	.byte	0x04, 0x17
        /*002a*/ 	.short	(.L_43 - .L_42)
.L_42:
        /*002c*/ 	.word	0x00000000
        /*0030*/ 	.short	0x0005
        /*0032*/ 	.short	0x0028
        /*0034*/ 	.byte	0x00, 0xf5, 0x21, 0x00


	//----- nvinfo : EIATTR_KPARAM_INFO
	.align		4
.L_43:
        /*0038*/ 	.byte	0x04, 0x17
        /*003a*/ 	.short	(.L_45 - .L_44)
.L_44:
        /*003c*/ 	.word	0x00000000
        /*0040*/ 	.short	0x0004
        /*0042*/ 	.short	0x0020
        /*0044*/ 	.byte	0x00, 0xf5, 0x21, 0x00


	//----- nvinfo : EIATTR_KPARAM_INFO
	.align		4
.L_45:
        /*0048*/ 	.byte	0x04, 0x17
        /*004a*/ 	.short	(.L_47 - .L_46)
.L_46:
        /*004c*/ 	.word	0x00000000
        /*0050*/ 	.short	0x0003
        /*0052*/ 	.short	0x0018
        /*0054*/ 	.byte	0x00, 0xf5, 0x21, 0x00


	//----- nvinfo : EIATTR_KPARAM_INFO
	.align		4
.L_47:
        /*0058*/ 	.byte	0x04, 0x17
        /*005a*/ 	.short	(.L_49 - .L_48)
.L_48:
        /*005c*/ 	.word	0x00000000
        /*0060*/ 	.short	0x0002
        /*0062*/ 	.short	0x0010
        /*0064*/ 	.byte	0x00, 0xf5, 0x21, 0x00


	//----- nvinfo : EIATTR_KPARAM_INFO
	.align		4
.L_49:
        /*0068*/ 	.byte	0x04, 0x17
        /*006a*/ 	.short	(.L_51 - .L_50)
.L_50:
        /*006c*/ 	.word	0x00000000
        /*0070*/ 	.short	0x0001
        /*0072*/ 	.short	0x0008
        /*0074*/ 	.byte	0x00, 0xf5, 0x21, 0x00


	//----- nvinfo : EIATTR_KPARAM_INFO
	.align		4
.L_51:
        /*0078*/ 	.byte	0x04, 0x17
        /*007a*/ 	.short	(.L_53 - .L_52)
.L_52:
        /*007c*/ 	.word	0x00000000
        /*0080*/ 	.short	0x0000
        /*0082*/ 	.short	0x0000
        /*0084*/ 	.byte	0x00, 0xf0, 0x11, 0x00


	//----- nvinfo : EIATTR_SPARSE_MMA_MASK
	.align		4
.L_53:
        /*0088*/ 	.byte	0x03, 0x50
        /*008a*/ 	.short	0x0000


	//----- nvinfo : EIATTR_MAXREG_COUNT
	.align		4
        /*008c*/ 	.byte	0x03, 0x1b
        /*008e*/ 	.short	0x00ff


	//----- nvinfo : EIATTR_MERCURY_ISA_VERSION
	.align		4
        /*0090*/ 	.byte	0x03, 0x5f
        /*0092*/ 	.short	0x0101


	//----- nvinfo : EIATTR_VRC_CTA_INIT_COUNT
	.align		4
        /*0094*/ 	.byte	0x02, 0x4a
	.zero		1
	.zero		1


	//----- nvinfo : EIATTR_EXIT_INSTR_OFFSETS
	.align		4
        /*0098*/ 	.byte	0x04, 0x1c
        /*009a*/ 	.short	(.L_55 - .L_54)


	//   ....[0]....
.L_54:
        /*009c*/ 	.word	0x000000d0


	//   ....[1]....
        /*00a0*/ 	.word	0x00000130


	//   ....[2]....
        /*00a4*/ 	.word	0x000019a0


	//----- nvinfo : EIATTR_CRS_STACK_SIZE
	.align		4
.L_55:
        /*00a8*/ 	.byte	0x04, 0x1e
        /*00aa*/ 	.short	(.L_57 - .L_56)
.L_56:
        /*00ac*/ 	.word	0x00000000


	//----- nvinfo : EIATTR_CBANK_PARAM_SIZE
	.align		4
.L_57:
        /*00b0*/ 	.byte	0x03, 0x19
        /*00b2*/ 	.short	0x0040


	//----- nvinfo : EIATTR_PARAM_CBANK
	.align		4
        /*00b4*/ 	.byte	0x04, 0x0a
        /*00b6*/ 	.short	(.L_59 - .L_58)
	.align		4
.L_58:
        /*00b8*/ 	.word	index@(.nv.constant0._Z12computeValueiPfS_PKiS1_S1_S1_Pi)
        /*00bc*/ 	.short	0x0380
        /*00be*/ 	.short	0x0040


	//----- nvinfo : EIATTR_SW_WAR
	.align		4
.L_59:
        /*00c0*/ 	.byte	0x04, 0x36
        /*00c2*/ 	.short	(.L_61 - .L_60)
.L_60:
        /*00c4*/ 	.word	0x00000008
.L_61:


//--------------------- .nv.callgraph             --------------------------
	.section	.nv.callgraph,"",@"SHT_CUDA_CALLGRAPH"
	.align	4
	.sectionentsize	8
	.align		4
        /*0000*/ 	.word	0x00000000
	.align		4
        /*0004*/ 	.word	0xffffffff
	.align		4
        /*0008*/ 	.word	0x00000000
	.align		4
        /*000c*/ 	.word	0xfffffffe
	.align		4
        /*0010*/ 	.word	0x00000000
	.align		4
        /*0014*/ 	.word	0xfffffffd
	.align		4
        /*0018*/ 	.word	0x00000000
	.align		4
        /*001c*/ 	.word	0xfffffffc


//--------------------- .text._Z12updateActiveiPfS_PiPjd --------------------------
	.section	.text._Z12updateActiveiPfS_PiPjd,"ax",@progbits
	.align	128
        .global         _Z12updateActiveiPfS_PiPjd
        .type           _Z12updateActiveiPfS_PiPjd,@function
        .size           _Z12updateActiveiPfS_PiPjd,(.L_x_55 - _Z12updateActiveiPfS_PiPjd)
        .other          _Z12updateActiveiPfS_PiPjd,@"STO_CUDA_ENTRY STV_DEFAULT"
_Z12updateActiveiPfS_PiPjd:
.text._Z12updateActiveiPfS_PiPjd:
[----:B------:R-:W-:Y:S01]  /*0000*/  LDC R1, c[0x0][0x37c] ;  /* 0x0000df00ff017b82 */ /* 0x000fe20000000800 */
[----:B------:R-:W0:Y:S01]  /*0010*/  S2R R9, SR_CTAID.X ;  /* 0x0000000000097919 */ /* 0x000e220000002500 */
[----:B------:R-:W0:Y:S01]  /*0020*/  LDCU UR4, c[0x0][0x360] ;  /* 0x00006c00ff0477ac */ /* 0x000e220008000800 */
[----:B------:R-:W0:Y:S01]  /*0030*/  S2R R0, SR_TID.X ;  /* 0x0000000000007919 */ /* 0x000e220000002100 */
[----:B------:R-:W1:Y:S01]  /*0040*/  LDCU UR5, c[0x0][0x380] ;  /* 0x00007000ff0577ac */ /* 0x000e620008000800 */
[----:B0-----:R-:W-:-:S05]  /*0050*/  IMAD R9, R9, UR4, R0 ;  /* 0x0000000409097c24 */ /* 0x001fca000f8e0200 */
[----:B-1----:R-:W-:-:S13]  /*0060*/  ISETP.GE.AND P0, PT, R9, UR5, PT ;  /* 0x0000000509007c0c */ /* 0x002fda000bf06270 */
[----:B------:R-:W-:Y:S05]  /*0070*/  @P0 EXIT ;  /* 0x000000000000094d */ /* 0x000fea0003800000 */
[----:B------:R-:W0:Y:S01]  /*0080*/  LDC.64 R2, c[0x0][0x398] ;  /* 0x0000e600ff027b82 */ /* 0x000e220000000a00 */
[----:B------:R-:W1:Y:S01]  /*0090*/  LDCU.64 UR6, c[0x0][0x358] ;  /* 0x00006b00ff0677ac */ /* 0x000e620008000a00 */
[----:B0-----:R-:W-:-:S05]  /*00a0*/  IMAD.WIDE R2, R9, 0x4, R2 ;  /* 0x0000000409027825 */ /* 0x001fca00078e0202 */
[----:B-1----:R-:W2:Y:S02]  /*00b0*/  LDG.E R0, desc[UR6][R2.64] ;  /* 0x0000000602007981 */ /* 0x002ea4000c1e1900 */
[----:B--2---:R-:W-:-:S13]  /*00c0*/  ISETP.NE.AND P0, PT, R0, 0x1, PT ;  /* 0x000000010000780c */ /* 0x004fda0003f05270 */
[----:B------:R-:W-:Y:S05]  /*00d0*/  @P0 EXIT ;  /* 0x000000000000094d */ /* 0x000fea0003800000 */
[----:B------:R-:W0:Y:S01]  /*00e0*/  LDC.64 R4, c[0x0][0x388] ;  /* 0x0000e200ff047b82 */ /* 0x000e220000000a00 */
[----:B------:R-:W1:Y:S07]  /*00f0*/  LDCU.64 UR4, c[0x0][0x3a8] ;  /* 0x00007500ff0477ac */ /* 0x000e6e0008000a00 */
[----:B------:R-:W2:Y:S01]  /*0100*/  LDC.64 R6, c[0x0][0x390] ;  /* 0x0000e400ff067b82 */ /* 0x000ea20000000a00 */
[----:B0-----:R-:W-:-:S06]  /*0110*/  IMAD.WIDE R4, R9, 0x4, R4 ;  /* 0x0000000409047825 */ /* 0x001fcc00078e0204 */
[----:B------:R-:W3:Y:S01]  /*0120*/  LDG.E R4, desc[UR6][R4.64] ;  /* 0x0000000604047981 */ /* 0x000ee2000c1e1900 */
[----:B--2---:R-:W-:-:S06]  /*0130*/  IMAD.WIDE R6, R9, 0x4, R6 ;  /* 0x0000000409067825 */ /* 0x004fcc00078e0206 */
[----:B------:R-:W3:Y:S02]  /*0140*/  LDG.E R7, desc[UR6][R6.64] ;  /* 0x0000000606077981 */ /* 0x000ee4000c1e1900 */
[----:B---3--:R-:W-:-:S06]  /*0150*/  FADD R8, R4, -R7 ;  /* 0x8000000704087221 */ /* 0x008fcc0000000000 */
[----:B------:R-:W1:Y:S02]  /*0160*/  F2F.F64.F32 R8, |R8| ;  /* 0x4000000800087310 */ /* 0x000e640000201800 */
[----:B-1----:R-:W-:-:S14]  /*0170*/  DSETP.GTU.AND P0, PT, R8, UR4, PT ;  /* 0x0000000408007e2a */ /* 0x002fdc000bf0c000 */
[----:B------:R-:W-:Y:S05]  /*0180*/  @P0 EXIT ;  /* 0x000000000000094d */ /* 0x000fea0003800000 */
[----:B------:R-:W0:Y:S01]  /*0190*/  S2R R0, SR_LANEID ;  /* 0x0000000000007919 */ /* 0x000e220000000000 */
[----:B------:R-:W1:Y:S01]  /*01a0*/  LDC.64 R4, c[0x0][0x3a0] ;  /* 0x0000e800ff047b82 */ /* 0x000e620000000a00 */
[----:B------:R-:W-:Y:S02]  /*01b0*/  VOTEU.ANY UR4, UPT, PT ;  /* 0x0000000000047886 */ /* 0x000fe400038e0100 */
[----:B------:R-:W-:Y:S01]  /*01c0*/  UFLO.U32 UR5, UR4 ;  /* 0x00000004000572bd */ /* 0x000fe200080e0000 */
[----:B------:R-:W-:Y:S01]  /*01d0*/  STG.E desc[UR6][R2.64], RZ ;  /* 0x000000ff02007986 */ /* 0x000fe2000c101906 */
[----:B------:R-:W-:-:S06]  /*01e0*/  UPOPC UR4, UR4 ;  /* 0x00000004000472bf */ /* 0x000fcc0008000000 */
[----:B------:R-:W-:Y:S02]  /*01f0*/  IADD3 R7, PT, PT, RZ, -UR4, RZ ;  /* 0x80000004ff077c10 */ /* 0x000fe4000fffe0ff */
[----:B0-----:R-:W-:-:S13]  /*0200*/  ISETP.EQ.U32.AND P0, PT, R0, UR5, PT ;  /* 0x0000000500007c0c */ /* 0x001fda000bf02070 */
[----:B-1----:R-:W-:Y:S01]  /*0210*/  @P0 REDG.E.ADD.STRONG.GPU desc[UR6][R4.64], R7 ;  /* 0x000000070400098e */ /* 0x002fe2000c12e106 */
[----:B------:R-:W-:Y:S05]  /*0220*/  EXIT ;  /* 0x000000000000794d */ /* 0x000fea0003800000 */
.L_x_0:
[----:B------:R-:W-:-:S00]  /*0230*/  BRA `(.L_x_0) ;  /* 0xfffffffc00fc7947 */ /* 0x000fc0000383ffff */
[----:B------:R-:W-:-:S00]  /*0240*/  NOP ;  /* 0x0000000000007918 */ /* 0x000fc00000000000 */
        /* <DEDUP_REMOVED lines=11> */
.L_x_55:


//--------------------- .text._Z12computeValueiPfS_PKiS1_S1_S1_Pi --------------------------
	.section	.text._Z12computeValueiPfS_PKiS1_S1_S1_Pi,"ax",@progbits
	.align	128
        .global         _Z12computeValueiPfS_PKiS1_S1_S1_Pi
        .type           _Z12computeValueiPfS_PKiS1_S1_S1_Pi,@function
        .size           _Z12computeValueiPfS_PKiS1_S1_S1_Pi,(.L_x_54 - _Z12computeValueiPfS_PKiS1_S1_S1_Pi)
        .other          _Z12computeValueiPfS_PKiS1_S1_S1_Pi,@"STO_CUDA_ENTRY STV_DEFAULT"
_Z12computeValueiPfS_PKiS1_S1_S1_Pi:
.text._Z12computeValueiPfS_PKiS1_S1_S1_Pi:
[----:B------:R-:W-:Y:S01]  /*0000*/  LDC R1, c[0x0][0x37c] ;  /* 0x0000df00ff017b82 */ /* 0x000fe20000000800 */
[----:B------:R-:W0:Y:S07]  /*0010*/  S2R R4, SR_TID.X ;  /* 0x0000000000047919 */ /* 0x000e2e0000002100 */
[----:B------:R-:W1:Y:S01]  /*0020*/  S2UR UR5, SR_CgaCtaId ;  /* 0x00000000000579c3 */ /* 0x000e620000008800 */
[----:B------:R-:W0:Y:S01]  /*0030*/  LDCU UR6, c[0x0][0x360] ;  /* 0x00006c00ff0677ac */ /* 0x000e220008000800 */
[----:B------:R-:W-:Y:S01]  /*0040*/  HFMA2 R5, -RZ, RZ, 1.5244140625, -0.0027313232421875 ;  /* 0x3e199998ff057431 */ /* 0x000fe200000001ff */
[----:B------:R-:W0:Y:S01]  /*0050*/  S2R R3, SR_CTAID.X ;  /* 0x0000000000037919 */ /* 0x000e220000002500 */
[----:B------:R-:W2:Y:S01]  /*0060*/  LDCU UR7, c[0x0][0x380] ;  /* 0x00007000ff0777ac */ /* 0x000ea20008000800 */
[----:B------:R-:W-:-:S02]  /*0070*/  UMOV UR4, 0x400 ;  /* 0x0000040000047882 */ /* 0x000fc40000000000 */
[----:B-1----:R-:W-:Y:S01]  /*0080*/  ULEA UR4, UR5, UR4, 0x18 ;  /* 0x0000000405047291 */ /* 0x002fe2000f8ec0ff */
[----:B0-----:R-:W-:-:S05]  /*0090*/  IMAD R3, R3, UR6, R4 ;  /* 0x0000000603037c24 */ /* 0x001fca000f8e0204 */
[----:B------:R-:W-:Y:S02]  /*00a0*/  LEA R4, R4, UR4, 0x2 ;  /* 0x0000000404047c11 */ /* 0x000fe4000f8e10ff */
[----:B--2---:R-:W-:-:S03]  /*00b0*/  ISETP.GE.AND P0, PT, R3, UR7, PT ;  /* 0x0000000703007c0c */ /* 0x004fc6000bf06270 */
[----:B------:R0:W-:Y:S10]  /*00c0*/  STS [R4], R5 ;  /* 0x0000000504007388 */ /* 0x0001f40000000800 */
[----:B0-----:R-:W-:Y:S05]  /*00d0*/  @P0 EXIT ;  /* 0x000000000000094d */ /* 0x001fea0003800000 */
[----:B------:R-:W0:Y:S01]  /*00e0*/  LDC.64 R6, c[0x0][0x3b8] ;  /* 0x0000ee00ff067b82 */ /* 0x000e220000000a00 */
[----:B------:R-:W1:Y:S01]  /*00f0*/  LDCU.64 UR4, c[0x0][0x358] ;  /* 0x00006b00ff0477ac */ /* 0x000e620008000a00 */
[----:B0-----:R-:W-:-:S06]  /*0100*/  IMAD.WIDE R6, R3, 0x4, R6 ;  /* 0x0000000403067825 */ /* 0x001fcc00078e0206 */
[----:B-1----:R-:W2:Y:S02]  /*0110*/  LDG.E R6, desc[UR4][R6.64] ;  /* 0x0000000406067981 */ /* 0x002ea4000c1e1900 */
[----:B--2---:R-:W-:-:S13]  /*0120*/  ISETP.NE.AND P0, PT, R6, 0x1, PT ;  /* 0x000000010600780c */ /* 0x004fda0003f05270 */
[----:B------:R-:W-:Y:S05]  /*0130*/  @P0 EXIT ;  /* 0x000000000000094d */ /* 0x000fea0003800000 */
[----:B------:R-:W0:Y:S02]  /*0140*/  LDC.64 R6, c[0x0][0x3a0] ;  /* 0x0000e800ff067b82 */ /* 0x000e240000000a00 */
[----:B0-----:R-:W-:-:S05]  /*0150*/  IMAD.WIDE R6, R3, 0x4, R6 ;  /* 0x0000000403067825 */ /* 0x001fca00078e0206 */
[----:B------:R-:W2:Y:S04]  /*0160*/  LDG.E R5, desc[UR4][R6.64] ;  /* 0x0000000406057981 */ /* 0x000ea8000c1e1900 */
[----:B------:R-:W2:Y:S01]  /*0170*/  LDG.E R0, desc[UR4][R6.64+0x4] ;  /* 0x0000040406007981 */ /* 0x000ea2000c1e1900 */
[----:B------:R-:W-:Y:S01]  /*0180*/  BSSY.RECONVERGENT B0, `(.L_x_1) ;  /* 0x000017e000007945 */ /* 0x000fe20003800200 */
[----:B------:R-:W-:Y:S02]  /*0190*/  MOV R19, 0x3e199998 ;  /* 0x3e19999800137802 */ /* 0x000fe40000000f00 */
[----:B--2---:R-:W-:-:S13]  /*01a0*/  ISETP.GE.AND P0, PT, R5, R0, PT ;  /* 0x000000000500720c */ /* 0x004fda0003f06270 */
[----:B------:R-:W-:Y:S05]  /*01b0*/  @P0 BRA `(.L_x_2) ;  /* 0x0000001400e80947 */ /* 0x000fea0003800000 */
[C---:B------:R-:W-:Y:S01]  /*01c0*/  VIADDMNMX R0, R5.reuse, 0x1, R0, !PT ;  /* 0x0000000105007846 */ /* 0x040fe20007800100 */
[----:B------:R-:W-:Y:S01]  /*01d0*/  BSSY.RECONVERGENT B3, `(.L_x_3) ;  /* 0x00000bc000037945 */ /* 0x000fe20003800200 */
[----:B------:R-:W-:Y:S02]  /*01e0*/  HFMA2 R19, -RZ, RZ, 1.5244140625, -0.0027313232421875 ;  /* 0x3e199998ff137431 */ /* 0x000fe400000001ff */
[CC--:B------:R-:W-:Y:S02]  /*01f0*/  IADD3 R2, PT, PT, R5.reuse, -R0.reuse, RZ ;  /* 0x8000000005027210 */ /* 0x0c0fe40007ffe0ff */
[----:B------:R-:W-:Y:S02]  /*0200*/  IADD3 R6, PT, PT, -R5, R0, RZ ;  /* 0x0000000005067210 */ /* 0x000fe40007ffe1ff */
[----:B------:R-:W-:Y:S02]  /*0210*/  ISETP.GT.U32.AND P0, PT, R2, -0x8, PT ;  /* 0xfffffff80200780c */ /* 0x000fe40003f04070 */
[----:B------:R-:W-:-:S11]  /*0220*/  LOP3.LUT R7, R6, 0x7, RZ, 0xc0, !PT ;  /* 0x0000000706077812 */ /* 0x000fd600078ec0ff */
[----:B------:R-:W-:Y:S05]  /*0230*/  @P0 BRA `(.L_x_4) ;  /* 0x0000000800d40947 */ /* 0x000fea0003800000 */
[----:B------:R-:W0:Y:S01]  /*0240*/  LDC.64 R12, c[0x0][0x3a8] ;  /* 0x0000ea00ff0c7b82 */ /* 0x000e220000000a00 */
[----:B------:R-:W-:Y:S02]  /*0250*/  LOP3.LUT R8, R6, 0xfffffff8, RZ, 0xc0, !PT ;  /* 0xfffffff806087812 */ /* 0x000fe400078ec0ff */
[----:B------:R-:W-:Y:S02]  /*0260*/  MOV R19, 0x3e199998 ;  /* 0x3e19999800137802 */ /* 0x000fe40000000f00 */
[----:B------:R-:W-:-:S03]  /*0270*/  IADD3 R8, PT, PT, -R8, RZ, RZ ;  /* 0x000000ff08087210 */ /* 0x000fc60007ffe1ff */
[----:B------:R-:W1:Y:S08]  /*0280*/  LDC.64 R16, c[0x0][0x388] ;  /* 0x0000e200ff107b82 */ /* 0x000e700000000a00 */
[----:B------:R-:W2:Y:S01]  /*0290*/  LDC.64 R14, c[0x0][0x398] ;  /* 0x0000e600ff0e7b82 */ /* 0x000ea20000000a00 */
[----:B0-----:R-:W-:-:S04]  /*02a0*/  IADD3 R12, P0, PT, R12, 0x10, RZ ;  /* 0x000000100c0c7810 */ /* 0x001fc80007f1e0ff */
[----:B------:R-:W-:-:S09]  /*02b0*/  IADD3.X R13, PT, PT, RZ, R13, RZ, P0, !PT ;  /* 0x0000000dff0d7210 */ /* 0x000fd200007fe4ff */
.L_x_21:
[----:B------:R-:W-:-:S05]  /*02c0*/  IMAD.WIDE R10, R5, 0x4, R12 ;  /* 0x00000004050a7825 */ /* 0x000fca00078e020c */
[----:B------:R-:W2:Y:S02]  /*02d0*/  LDG.E R21, desc[UR4][R10.64+-0x10] ;  /* 0xfffff0040a157981 */ /* 0x000ea4000c1e1900 */
[----:B--2---:R-:W-:-:S06]  /*02e0*/  IMAD.WIDE R24, R21, 0x4, R14 ;  /* 0x0000000415187825 */ /* 0x004fcc00078e020e */
[----:B------:R-:W2:Y:S01]  /*02f0*/  LDG.E R24, desc[UR4][R24.64] ;  /* 0x0000000418187981 */ /* 0x000ea2000c1e1900 */
[----:B-1----:R-:W-:-:S06]  /*0300*/  IMAD.WIDE R20, R21, 0x4, R16 ;  /* 0x0000000415147825 */ /* 0x002fcc00078e0210 */
[----:B------:R-:W3:Y:S01]  /*0310*/  LDG.E R20, desc[UR4][R20.64] ;  /* 0x0000000414147981 */ /* 0x000ee2000c1e1900 */
[----:B------:R-:W-:Y:S01]  /*0320*/  IADD3 R8, PT, PT, R8, 0x8, RZ ;  /* 0x0000000808087810 */ /* 0x000fe20007ffe0ff */
[----:B------:R-:W-:Y:S03]  /*0330*/  BSSY.RECONVERGENT B4, `(.L_x_5) ;  /* 0x000000f000047945 */ /* 0x000fe60003800200 */
[----:B------:R-:W-:Y:S02]  /*0340*/  ISETP.NE.AND P2, PT, R8, RZ, PT ;  /* 0x000000ff0800720c */ /* 0x000fe40003f45270 */
[----:B--2---:R-:W-:-:S04]  /*0350*/  I2FP.F32.S32 R18, R24 ;  /* 0x0000001800127245 */ /* 0x004fc80000201400 */
[----:B------:R-:W0:Y:S01]  /*0360*/  MUFU.RCP R0, R18 ;  /* 0x0000001200007308 */ /* 0x000e220000001000 */
[----:B---3--:R-:W-:-:S07]  /*0370*/  FMUL R23, R20, 0.85000002384185791016 ;  /* 0x3f59999a14177820 */ /* 0x008fce0000400000 */
[----:B------:R-:W1:Y:S01]  /*0380*/  FCHK P0, R23, R18 ;  /* 0x0000001217007302 */ /* 0x000e620000000000 */
[----:B0-----:R-:W-:-:S04]  /*0390*/  FFMA R9, -R18, R0, 1 ;  /* 0x3f80000012097423 */ /* 0x001fc80000000100 */
[----:B------:R-:W-:-:S04]  /*03a0*/  FFMA R0, R0, R9, R0 ;  /* 0x0000000900007223 */ /* 0x000fc80000000000 */
[----:B------:R-:W-:-:S04]  /*03b0*/  FFMA R9, R23, R0, RZ ;  /* 0x0000000017097223 */ /* 0x000fc800000000ff */
[----:B------:R-:W-:-:S04]  /*03c0*/  FFMA R2, -R18, R9, R23 ;  /* 0x0000000912027223 */ /* 0x000fc80000000117 */
[----:B------:R-:W-:Y:S01]  /*03d0*/  FFMA R0, R0, R2, R9 ;  /* 0x0000000200007223 */ /* 0x000fe20000000009 */
[----:B-1----:R-:W-:Y:S06]  /*03e0*/  @!P0 BRA `(.L_x_6) ;  /* 0x00000000000c8947 */ /* 0x002fec0003800000 */
[----:B------:R-:W-:Y:S02]  /*03f0*/  MOV R0, R18 ;  /* 0x0000001200007202 */ /* 0x000fe40000000f00 */
[----:B------:R-:W-:-:S07]  /*0400*/  MOV R2, 0x420 ;  /* 0x0000042000027802 */ /* 0x000fce0000000f00 */
[----:B------:R-:W-:Y:S05]  /*0410*/  CALL.REL.NOINC `($__internal_0_$__cuda_sm3x_div_rn_noftz_f32_slowpath) ;  /* 0x0000001400647944 */ /* 0x000fea0003c00000 */
.L_x_6:
[----:B------:R-:W-:Y:S05]  /*0420*/  BSYNC.RECONVERGENT B4 ;  /* 0x0000000000047941 */ /* 0x000fea0003800200 */
.L_x_5:
[----:B------:R-:W2:Y:S02]  /*0430*/  LDG.E R21, desc[UR4][R10.64+-0xc] ;  /* 0xfffff4040a157981 */ /* 0x000ea4000c1e1900 */
[----:B--2---:R-:W-:-:S06]  /*0440*/  IMAD.WIDE R24, R21, 0x4, R14 ;  /* 0x0000000415187825 */ /* 0x004fcc00078e020e */
[----:B------:R-:W2:Y:S01]  /*0450*/  LDG.E R24, desc[UR4][R24.64] ;  /* 0x0000000418187981 */ /* 0x000ea2000c1e1900 */
[----:B------:R-:W-:-:S06]  /*0460*/  IMAD.WIDE R20, R21, 0x4, R16 ;  /* 0x0000000415147825 */ /* 0x000fcc00078e0210 */
[----:B------:R-:W3:Y:S01]  /*0470*/  LDG.E R20, desc[UR4][R20.64] ;  /* 0x0000000414147981 */ /* 0x000ee2000c1e1900 */
[----:B------:R-:W-:Y:S01]  /*0480*/  BSSY.RECONVERGENT B4, `(.L_x_7) ;  /* 0x000000f000047945 */ /* 0x000fe20003800200 */
[----:B------:R-:W-:Y:S01]  /*0490*/  FADD R19, R0, R19 ;  /* 0x0000001300137221 */ /* 0x000fe20000000000 */
        /* <DEDUP_REMOVED lines=13> */
.L_x_8:
[----:B------:R-:W-:Y:S05]  /*0570*/  BSYNC.RECONVERGENT B4 ;  /* 0x0000000000047941 */ /* 0x000fea0003800200 */
.L_x_7:
        /* <DEDUP_REMOVED lines=20> */
.L_x_10:
[----:B------:R-:W-:Y:S05]  /*06c0*/  BSYNC.RECONVERGENT B4 ;  /* 0x0000000000047941 */ /* 0x000fea0003800200 */
.L_x_9:
        /* <DEDUP_REMOVED lines=20> */
.L_x_12:
[----:B------:R-:W-:Y:S05]  /*0810*/  BSYNC.RECONVERGENT B4 ;  /* 0x0000000000047941 */ /* 0x000fea0003800200 */
.L_x_11:
        /* <DEDUP_REMOVED lines=20> */
.L_x_14:
[----:B------:R-:W-:Y:S05]  /*0960*/  BSYNC.RECONVERGENT B4 ;  /* 0x0000000000047941 */ /* 0x000fea0003800200 */
.L_x_13:
        /* <DEDUP_REMOVED lines=20> */
.L_x_16:
[----:B------:R-:W-:Y:S05]  /*0ab0*/  BSYNC.RECONVERGENT B4 ;  /* 0x0000000000047941 */ /* 0x000fea0003800200 */
.L_x_15:
        /* <DEDUP_REMOVED lines=20> */
.L_x_18:
[----:B------:R-:W-:Y:S05]  /*0c00*/  BSYNC.RECONVERGENT B4 ;  /* 0x0000000000047941 */ /* 0x000fea0003800200 */
.L_x_17:
        /* <DEDUP_REMOVED lines=20> */
.L_x_20:
[----:B------:R-:W-:Y:S05]  /*0d50*/  BSYNC.RECONVERGENT B4 ;  /* 0x0000000000047941 */ /* 0x000fea0003800200 */
.L_x_19:
[----:B------:R-:W-:Y:S01]  /*0d60*/  FADD R19, R19, R0 ;  /* 0x0000000013137221 */ /* 0x000fe20000000000 */
[----:B------:R-:W-:Y:S01]  /*0d70*/  IADD3 R5, PT, PT, R5, 0x8, RZ ;  /* 0x0000000805057810 */ /* 0x000fe20007ffe0ff */
[----:B------:R-:W-:Y:S06]  /*0d80*/  @P2 BRA `(.L_x_21) ;  /* 0xfffffff4004c2947 */ /* 0x000fec000383ffff */
.L_x_4:
[----:B------:R-:W-:Y:S05]  /*0d90*/  BSYNC.RECONVERGENT B3 ;  /* 0x0000000000037941 */ /* 0x000fea0003800200 */
.L_x_3:
[----:B------:R-:W-:Y:S01]  /*0da0*/  ISETP.NE.AND P0, PT, R7, RZ, PT ;  /* 0x000000ff0700720c */ /* 0x000fe20003f05270 */
[----:B------:R-:W-:-:S12]  /*0db0*/  BSSY.RECONVERGENT B3, `(.L_x_22) ;  /* 0x00000b9000037945 */ /* 0x000fd80003800200 */
[----:B------:R-:W-:Y:S05]  /*0dc0*/  @!P0 BRA `(.L_x_23) ;  /* 0x0000000800dc8947 */ /* 0x000fea0003800000 */
[----:B------:R-:W-:Y:S01]  /*0dd0*/  ISETP.GE.U32.AND P0, PT, R7, 0x4, PT ;  /* 0x000000040700780c */ /* 0x000fe20003f06070 */
[----:B------:R-:W-:Y:S01]  /*0de0*/  BSSY.RECONVERGENT B4, `(.L_x_24) ;  /* 0x0000062000047945 */ /* 0x000fe20003800200 */
[----:B------:R-:W-:-:S11]  /*0df0*/  LOP3.LUT R7, R6, 0x3, RZ, 0xc0, !PT ;  /* 0x0000000306077812 */ /* 0x000fd600078ec0ff */
[----:B------:R-:W-:Y:S05]  /*0e00*/  @!P0 BRA `(.L_x_25) ;  /* 0x00000004007c8947 */ /* 0x000fea0003800000 */
[----:B------:R-:W0:Y:S08]  /*0e10*/  LDC.64 R10, c[0x0][0x3a8] ;  /* 0x0000ea00ff0a7b82 */ /* 0x000e300000000a00 */
[----:B------:R-:W1:Y:S08]  /*0e20*/  LDC.64 R12, c[0x0][0x398] ;  /* 0x0000e600ff0c7b82 */ /* 0x000e700000000a00 */
[----:B------:R-:W2:Y:S01]  /*0e30*/  LDC.64 R8, c[0x0][0x388] ;  /* 0x0000e200ff087b82 */ /* 0x000ea20000000a00 */
[----:B0-----:R-:W-:-:S05]  /*0e40*/  IMAD.WIDE R10, R5, 0x4, R10 ;  /* 0x00000004050a7825 */ /* 0x001fca00078e020a */
[----:B------:R-:W1:Y:S02]  /*0e50*/  LDG.E R15, desc[UR4][R10.64] ;  /* 0x000000040a0f7981 */ /* 0x000e64000c1e1900 */
[----:B-1----:R-:W-:-:S06]  /*0e60*/  IMAD.WIDE R12, R15, 0x4, R12 ;  /* 0x000000040f0c7825 */ /* 0x002fcc00078e020c */
[----:B------:R-:W3:Y:S01]  /*0e70*/  LDG.E R12, desc[UR4][R12.64] ;  /* 0x000000040c0c7981 */ /* 0x000ee2000c1e1900 */
[----:B--2---:R-:W-:-:S06]  /*0e80*/  IMAD.WIDE R8, R15, 0x4, R8 ;  /* 0x000000040f087825 */ /* 0x004fcc00078e0208 */
[----:B------:R-:W2:Y:S01]  /*0e90*/  LDG.E R8, desc[UR4][R8.64] ;  /* 0x0000000408087981 */ /* 0x000ea2000c1e1900 */
[----:B------:R-:W-:Y:S01]  /*0ea0*/  BSSY.RECONVERGENT B5, `(.L_x_26) ;  /* 0x000000e000057945 */ /* 0x000fe20003800200 */
[----:B---3--:R-:W-:-:S04]  /*0eb0*/  I2FP.F32.S32 R14, R12 ;  /* 0x0000000c000e7245 */ /* 0x008fc80000201400 */
[----:B------:R-:W0:Y:S01]  /*0ec0*/  MUFU.RCP R0, R14 ;  /* 0x0000000e00007308 */ /* 0x000e220000001000 */
[----:B--2---:R-:W-:-:S07]  /*0ed0*/  FMUL R23, R8, 0.85000002384185791016 ;  /* 0x3f59999a08177820 */ /* 0x004fce0000400000 */
        /* <DEDUP_REMOVED lines=10> */
.L_x_27:
[----:B------:R-:W-:Y:S05]  /*0f80*/  BSYNC.RECONVERGENT B5 ;  /* 0x0000000000057941 */ /* 0x000fea0003800200 */
.L_x_26:
[----:B------:R-:W2:Y:S01]  /*0f90*/  LDG.E R15, desc[UR4][R10.64+0x4] ;  /* 0x000004040a0f7981 */ /* 0x000ea2000c1e1900 */
[----:B------:R-:W2:Y:S08]  /*0fa0*/  LDC.64 R8, c[0x0][0x398] ;  /* 0x0000e600ff087b82 */ /* 0x000eb00000000a00 */
[----:B------:R-:W0:Y:S01]  /*0fb0*/  LDC.64 R12, c[0x0][0x388] ;  /* 0x0000e200ff0c7b82 */ /* 0x000e220000000a00 */
[----:B--2---:R-:W-:-:S06]  /*0fc0*/  IMAD.WIDE R8, R15, 0x4, R8 ;  /* 0x000000040f087825 */ /* 0x004fcc00078e0208 */
[----:B------:R-:W2:Y:S01]  /*0fd0*/  LDG.E R8, desc[UR4][R8.64] ;  /* 0x0000000408087981 */ /* 0x000ea2000c1e1900 */
[----:B0-----:R-:W-:-:S06]  /*0fe0*/  IMAD.WIDE R12, R15, 0x4, R12 ;  /* 0x000000040f0c7825 */ /* 0x001fcc00078e020c */
[----:B------:R-:W3:Y:S01]  /*0ff0*/  LDG.E R12, desc[UR4][R12.64] ;  /* 0x000000040c0c7981 */ /* 0x000ee2000c1e1900 */
[----:B------:R-:W-:Y:S01]  /*1000*/  BSSY.RECONVERGENT B5, `(.L_x_28) ;  /* 0x000000f000057945 */ /* 0x000fe20003800200 */
[----:B--2---:R-:W-:Y:S01]  /*1010*/  I2FP.F32.S32 R16, R8 ;  /* 0x0000000800107245 */ /* 0x004fe20000201400 */
[----:B------:R-:W-:-:S03]  /*1020*/  FADD R8, R19, R0 ;  /* 0x0000000013087221 */ /* 0x000fc60000000000 */
        /* <DEDUP_REMOVED lines=12> */
.L_x_29:
[----:B------:R-:W-:Y:S05]  /*10f0*/  BSYNC.RECONVERGENT B5 ;  /* 0x0000000000057941 */ /* 0x000fea0003800200 */
.L_x_28:
        /* <DEDUP_REMOVED lines=22> */
.L_x_31:
[----:B------:R-:W-:Y:S05]  /*1260*/  BSYNC.RECONVERGENT B5 ;  /* 0x0000000000057941 */ /* 0x000fea0003800200 */
.L_x_30:
        /* <DEDUP_REMOVED lines=22> */
.L_x_33:
[----:B------:R-:W-:Y:S05]  /*13d0*/  BSYNC.RECONVERGENT B5 ;  /* 0x0000000000057941 */ /* 0x000fea0003800200 */
.L_x_32:
[----:B------:R-:W-:Y:S01]  /*13e0*/  FADD R19, R8, R0 ;  /* 0x0000000008137221 */ /* 0x000fe20000000000 */
[----:B------:R-:W-:-:S07]  /*13f0*/  IADD3 R5, PT, PT, R5, 0x4, RZ ;  /* 0x0000000405057810 */ /* 0x000fce0007ffe0ff */
.L_x_25:
[----:B------:R-:W-:Y:S05]  /*1400*/  BSYNC.RECONVERGENT B4 ;  /* 0x0000000000047941 */ /* 0x000fea0003800200 */
.L_x_24:
[----:B------:R-:W-:-:S13]  /*1410*/  ISETP.NE.AND P0, PT, R7, RZ, PT ;  /* 0x000000ff0700720c */ /* 0x000fda0003f05270 */
[----:B------:R-:W-:Y:S05]  /*1420*/  @!P0 BRA `(.L_x_23) ;  /* 0x0000000400448947 */ /* 0x000fea0003800000 */
[----:B------:R-:W-:Y:S01]  /*1430*/  ISETP.NE.AND P0, PT, R7, 0x1, PT ;  /* 0x000000010700780c */ /* 0x000fe20003f05270 */
[----:B------:R-:W-:-:S12]  /*1440*/  BSSY.RECONVERGENT B4, `(.L_x_34) ;  /* 0x0000033000047945 */ /* 0x000fd80003800200 */
        /* <DEDUP_REMOVED lines=24> */
.L_x_37:
[----:B------:R-:W-:Y:S05]  /*15d0*/  BSYNC.RECONVERGENT B5 ;  /* 0x0000000000057941 */ /* 0x000fea0003800200 */
.L_x_36:
        /* <DEDUP_REMOVED lines=22> */
.L_x_39:
[----:B------:R-:W-:Y:S05]  /*1740*/  BSYNC.RECONVERGENT B5 ;  /* 0x0000000000057941 */ /* 0x000fea0003800200 */
.L_x_38:
[----:B------:R-:W-:Y:S01]  /*1750*/  FADD R19, R19, R0 ;  /* 0x0000000013137221 */ /* 0x000fe20000000000 */
[----:B------:R-:W-:-:S07]  /*1760*/  IADD3 R5, PT, PT, R5, 0x2, RZ ;  /* 0x0000000205057810 */ /* 0x000fce0007ffe0ff */
.L_x_35:
[----:B------:R-:W-:Y:S05]  /*1770*/  BSYNC.RECONVERGENT B4 ;  /* 0x0000000000047941 */ /* 0x000fea0003800200 */
.L_x_34:
[----:B------:R-:W-:-:S04]  /*1780*/  LOP3.LUT R6, R6, 0x1, RZ, 0xc0, !PT ;  /* 0x0000000106067812 */ /* 0x000fc800078ec0ff */
[----:B------:R-:W-:-:S13]  /*1790*/  ISETP.NE.U32.AND P0, PT, R6, 0x1, PT ;  /* 0x000000010600780c */ /* 0x000fda0003f05070 */
[----:B------:R-:W-:Y:S05]  /*17a0*/  @P0 BRA `(.L_x_23) ;  /* 0x0000000000640947 */ /* 0x000fea0003800000 */
[----:B------:R-:W0:Y:S08]  /*17b0*/  LDC.64 R6, c[0x0][0x3a8] ;  /* 0x0000ea00ff067b82 */ /* 0x000e300000000a00 */
[----:B------:R-:W1:Y:S08]  /*17c0*/  LDC.64 R10, c[0x0][0x398] ;  /* 0x0000e600ff0a7b82 */ /* 0x000e700000000a00 */
[----:B------:R-:W2:Y:S01]  /*17d0*/  LDC.64 R8, c[0x0][0x388] ;  /* 0x0000e200ff087b82 */ /* 0x000ea20000000a00 */
[----:B0-----:R-:W-:-:S06]  /*17e0*/  IMAD.WIDE R6, R5, 0x4, R6 ;  /* 0x0000000405067825 */ /* 0x001fcc00078e0206 */
        /* <DEDUP_REMOVED lines=19> */
.L_x_41:
[----:B------:R-:W-:Y:S05]  /*1920*/  BSYNC.RECONVERGENT B4 ;  /* 0x0000000000047941 */ /* 0x000fea0003800200 */
.L_x_40:
[----:B------:R-:W-:-:S07]  /*1930*/  FADD R19, R19, R0 ;  /* 0x0000000013137221 */ /* 0x000fce0000000000 */
.L_x_23:
[----:B------:R-:W-:Y:S05]  /*1940*/  BSYNC.RECONVERGENT B3 ;  /* 0x0000000000037941 */ /* 0x000fea0003800200 */
.L_x_22:
[----:B------:R0:W-:Y:S02]  /*1950*/  STS [R4], R19 ;  /* 0x0000001304007388 */ /* 0x0001e40000000800 */
.L_x_2:
[----:B------:R-:W-:Y:S05]  /*1960*/  BSYNC.RECONVERGENT B0 ;  /* 0x0000000000007941 */ /* 0x000fea0003800200 */
.L_x_1:
[----:B0-----:R-:W0:Y:S02]  /*1970*/  LDC.64 R4, c[0x0][0x390] ;  /* 0x0000e400ff047b82 */ /* 0x001e240000000a00 */
[----:B0-----:R-:W-:-:S05]  /*1980*/  IMAD.WIDE R2, R3, 0x4, R4 ;  /* 0x0000000403027825 */ /* 0x001fca00078e0204 */
[----:B------:R-:W-:Y:S01]  /*1990*/  STG.E desc[UR4][R2.64], R19 ;  /* 0x0000001302007986 */ /* 0x000fe2000c101904 */
[----:B------:R-:W-:Y:S05]  /*19a0*/  EXIT ;  /* 0x000000000000794d */ /* 0x000fea0003800000 */
        .weak           $__internal_0_$__cuda_sm3x_div_rn_noftz_f32_slowpath
        .type           $__internal_0_$__cuda_sm3x_div_rn_noftz_f32_slowpath,@function
        .size           $__internal_0_$__cuda_sm3x_div_rn_noftz_f32_slowpath,(.L_x_54 - $__internal_0_$__cuda_sm3x_div_rn_noftz_f32_slowpath)
$__internal_0_$__cuda_sm3x_div_rn_noftz_f32_slowpath:
[----:B------:R-:W-:Y:S01]  /*19b0*/  SHF.R.U32.HI R9, RZ, 0x17, R0 ;  /* 0x00000017ff097819 */ /* 0x000fe20000011600 */
[----:B------:R-:W-:Y:S01]  /*19c0*/  BSSY.RECONVERGENT B1, `(.L_x_42) ;  /* 0x0000063000017945 */ /* 0x000fe20003800200 */
[----:B------:R-:W-:Y:S02]  /*19d0*/  SHF.R.U32.HI R20, RZ, 0x17, R23 ;  /* 0x00000017ff147819 */ /* 0x000fe40000011617 */
[----:B------:R-:W-:Y:S02]  /*19e0*/  LOP3.LUT R9, R9, 0xff, RZ, 0xc0, !PT ;  /* 0x000000ff09097812 */ /* 0x000fe400078ec0ff */
[----:B------:R-:W-:Y:S02]  /*19f0*/  LOP3.LUT R20, R20, 0xff, RZ, 0xc0, !PT ;  /* 0x000000ff14147812 */ /* 0x000fe400078ec0ff */
[----:B------:R-:W-:Y:S02]  /*1a00*/  IADD3 R21, PT, PT, R9, -0x1, RZ ;  /* 0xffffffff09157810 */ /* 0x000fe40007ffe0ff */
[----:B------:R-:W-:-:S02]  /*1a10*/  IADD3 R18, PT, PT, R20, -0x1, RZ ;  /* 0xffffffff14127810 */ /* 0x000fc40007ffe0ff */
[----:B------:R-:W-:-:S04]  /*1a20*/  ISETP.GT.U32.AND P0, PT, R21, 0xfd, PT ;  /* 0x000000fd1500780c */ /* 0x000fc80003f04070 */
[----:B------:R-:W-:-:S13]  /*1a30*/  ISETP.GT.U32.OR P0, PT, R18, 0xfd, P0 ;  /* 0x000000fd1200780c */ /* 0x000fda0000704470 */
[----:B------:R-:W-:Y:S01]  /*1a40*/  @!P0 MOV R18, RZ ;  /* 0x000000ff00128202 */ /* 0x000fe20000000f00 */
[----:B------:R-:W-:Y:S06]  /*1a50*/  @!P0 BRA `(.L_x_43) ;  /* 0x0000000000608947 */ /* 0x000fec0003800000 */
[----:B------:R-:W-:Y:S02]  /*1a60*/  FSETP.GTU.FTZ.AND P0, PT, |R23|, +INF , PT ;  /* 0x7f8000001700780b */ /* 0x000fe40003f1c200 */
[----:B------:R-:W-:-:S04]  /*1a70*/  FSETP.GTU.FTZ.AND P1, PT, |R0|, +INF , PT ;  /* 0x7f8000000000780b */ /* 0x000fc80003f3c200 */
[----:B------:R-:W-:-:S13]  /*1a80*/  PLOP3.LUT P0, PT, P0, P1, PT, 0xf8, 0x8f ;  /* 0x00000000008f781c */ /* 0x000fda0000703f70 */
[----:B------:R-:W-:Y:S05]  /*1a90*/  @P0 BRA `(.L_x_44) ;  /* 0x0000000400500947 */ /* 0x000fea0003800000 */
[----:B------:R-:W-:-:S13]  /*1aa0*/  LOP3.LUT P0, RZ, R0, 0x7fffffff, R23, 0xc8, !PT ;  /* 0x7fffffff00ff7812 */ /* 0x000fda000780c817 */
[----:B------:R-:W-:Y:S05]  /*1ab0*/  @!P0 BRA `(.L_x_45) ;  /* 0x0000000400408947 */ /* 0x000fea0003800000 */
[C---:B------:R-:W-:Y:S02]  /*1ac0*/  FSETP.NEU.FTZ.AND P3, PT, |R23|.reuse, +INF , PT ;  /* 0x7f8000001700780b */ /* 0x040fe40003f7d200 */
[----:B------:R-:W-:Y:S02]  /*1ad0*/  FSETP.NEU.FTZ.AND P1, PT, |R0|, +INF , PT ;  /* 0x7f8000000000780b */ /* 0x000fe40003f3d200 */
[----:B------:R-:W-:-:S11]  /*1ae0*/  FSETP.NEU.FTZ.AND P0, PT, |R23|, +INF , PT ;  /* 0x7f8000001700780b */ /* 0x000fd60003f1d200 */
[----:B------:R-:W-:Y:S05]  /*1af0*/  @!P1 BRA !P3, `(.L_x_45) ;  /* 0x0000000400309947 */ /* 0x000fea0005800000 */
[----:B------:R-:W-:-:S04]  /*1b00*/  LOP3.LUT P3, RZ, R23, 0x7fffffff, RZ, 0xc0, !PT ;  /* 0x7fffffff17ff7812 */ /* 0x000fc8000786c0ff */
[----:B------:R-:W-:-:S13]  /*1b10*/  PLOP3.LUT P1, PT, P1, P3, PT, 0x2f, 0xf2 ;  /* 0x0000000000f2781c */ /* 0x000fda0000f26577 */
[----:B------:R-:W-:Y:S05]  /*1b20*/  @P1 BRA `(.L_x_46) ;  /* 0x00000004001c1947 */ /* 0x000fea0003800000 */
[----:B------:R-:W-:-:S04]  /*1b30*/  LOP3.LUT P1, RZ, R0, 0x7fffffff, RZ, 0xc0, !PT ;  /* 0x7fffffff00ff7812 */ /* 0x000fc8000782c0ff */
[----:B------:R-:W-:-:S13]  /*1b40*/  PLOP3.LUT P0, PT, P0, P1, PT, 0x2f, 0xf2 ;  /* 0x0000000000f2781c */ /* 0x000fda0000702577 */
[----:B------:R-:W-:Y:S05]  /*1b50*/  @P0 BRA `(.L_x_47) ;  /* 0x0000000400040947 */ /* 0x000fea0003800000 */
[----:B------:R-:W-:Y:S02]  /*1b60*/  IADD3 R18, PT, PT, R20, -0x1, RZ ;  /* 0xffffffff14127810 */ /* 0x000fe40007ffe0ff */
[----:B------:R-:W-:Y:S02]  /*1b70*/  ISETP.GE.AND P1, PT, R21, RZ, PT ;  /* 0x000000ff1500720c */ /* 0x000fe40003f26270 */
[----:B------:R-:W-:-:S11]  /*1b80*/  ISETP.GE.AND P0, PT, R18, RZ, PT ;  /* 0x000000ff1200720c */ /* 0x000fd60003f06270 */
[----:B------:R-:W-:Y:S02]  /*1b90*/  @!P1 FFMA R0, R0, 1.84467440737095516160e+19, RZ ;  /* 0x5f80000000009823 */ /* 0x000fe400000000ff */
[----:B------:R-:W-:Y:S01]  /*1ba0*/  @P0 MOV R18, RZ ;  /* 0x000000ff00120202 */ /* 0x000fe20000000f00 */
[----:B------:R-:W-:Y:S01]  /*1bb0*/  @!P0 FFMA R23, R23, 1.84467440737095516160e+19, RZ ;  /* 0x5f80000017178823 */ /* 0x000fe200000000ff */
[----:B------:R-:W-:-:S04]  /*1bc0*/  @!P0 MOV R18, 0xffffffc0 ;  /* 0xffffffc000128802 */ /* 0x000fc80000000f00 */
[----:B------:R-:W-:-:S07]  /*1bd0*/  @!P1 IADD3 R18, PT, PT, R18, 0x40, RZ ;  /* 0x0000004012129810 */ /* 0x000fce0007ffe0ff */
.L_x_43:
[----:B------:R-:W-:Y:S01]  /*1be0*/  LEA R21, R9, 0xc0800000, 0x17 ;  /* 0xc080000009157811 */ /* 0x000fe200078eb8ff */
[----:B------:R-:W-:Y:S01]  /*1bf0*/  BSSY.RECONVERGENT B2, `(.L_x_48) ;  /* 0x0000036000027945 */ /* 0x000fe20003800200 */
[----:B------:R-:W-:Y:S02]  /*1c00*/  IADD3 R20, PT, PT, R20, -0x7f, RZ ;  /* 0xffffff8114147810 */ /* 0x000fe40007ffe0ff */
[----:B------:R-:W-:-:S03]  /*1c10*/  IADD3 R24, PT, PT, -R21, R0, RZ ;  /* 0x0000000015187210 */ /* 0x000fc60007ffe1ff */
[----:B------:R-:W-:Y:S01]  /*1c20*/  IMAD R0, R20, -0x800000, R23 ;  /* 0xff80000014007824 */ /* 0x000fe200078e0217 */
[----:B------:R-:W0:Y:S01]  /*1c30*/  MUFU.RCP R22, R24 ;  /* 0x0000001800167308 */ /* 0x000e220000001000 */
[----:B------:R-:W-:-:S04]  /*1c40*/  FADD.FTZ R21, -R24, -RZ ;  /* 0x800000ff18157221 */ /* 0x000fc80000010100 */
[----:B0-----:R-:W-:-:S04]  /*1c50*/  FFMA R25, R22, R21, 1 ;  /* 0x3f80000016197423 */ /* 0x001fc80000000015 */
[----:B------:R-:W-:-:S04]  /*1c60*/  FFMA R25, R22, R25, R22 ;  /* 0x0000001916197223 */ /* 0x000fc80000000016 */
[----:B------:R-:W-:-:S04]  /*1c70*/  FFMA R22, R0, R25, RZ ;  /* 0x0000001900167223 */ /* 0x000fc800000000ff */
[----:B------:R-:W-:-:S04]  /*1c80*/  FFMA R23, R21, R22, R0 ;  /* 0x0000001615177223 */ /* 0x000fc80000000000 */
[----:B------:R-:W-:Y:S01]  /*1c90*/  FFMA R22, R25, R23, R22 ;  /* 0x0000001719167223 */ /* 0x000fe20000000016 */
[----:B------:R-:W-:-:S03]  /*1ca0*/  IADD3 R23, PT, PT, R20, 0x7f, -R9 ;  /* 0x0000007f14177810 */ /* 0x000fc60007ffe809 */
[----:B------:R-:W-:Y:S01]  /*1cb0*/  FFMA R21, R21, R22, R0 ;  /* 0x0000001615157223 */ /* 0x000fe20000000000 */
[----:B------:R-:W-:-:S03]  /*1cc0*/  IADD3 R23, PT, PT, R23, R18, RZ ;  /* 0x0000001217177210 */ /* 0x000fc60007ffe0ff */
[----:B------:R-:W-:-:S05]  /*1cd0*/  FFMA R0, R25, R21, R22 ;  /* 0x0000001519007223 */ /* 0x000fca0000000016 */
[----:B------:R-:W-:-:S04]  /*1ce0*/  SHF.R.U32.HI R9, RZ, 0x17, R0 ;  /* 0x00000017ff097819 */ /* 0x000fc80000011600 */
[----:B------:R-:W-:-:S04]  /*1cf0*/  LOP3.LUT R18, R9, 0xff, RZ, 0xc0, !PT ;  /* 0x000000ff09127812 */ /* 0x000fc800078ec0ff */
[----:B------:R-:W-:-:S04]  /*1d00*/  IADD3 R9, PT, PT, R18, R23, RZ ;  /* 0x0000001712097210 */ /* 0x000fc80007ffe0ff */
[----:B------:R-:W-:-:S04]  /*1d10*/  IADD3 R18, PT, PT, R9, -0x1, RZ ;  /* 0xffffffff09127810 */ /* 0x000fc80007ffe0ff */
[----:B------:R-:W-:-:S13]  /*1d20*/  ISETP.GE.U32.AND P0, PT, R18, 0xfe, PT ;  /* 0x000000fe1200780c */ /* 0x000fda0003f06070 */
[----:B------:R-:W-:Y:S05]  /*1d30*/  @!P0 BRA `(.L_x_49) ;  /* 0x0000000000808947 */ /* 0x000fea0003800000 */
[----:B------:R-:W-:-:S13]  /*1d40*/  ISETP.GT.AND P0, PT, R9, 0xfe, PT ;  /* 0x000000fe0900780c */ /* 0x000fda0003f04270 */
[----:B------:R-:W-:Y:S05]  /*1d50*/  @P0 BRA `(.L_x_50) ;  /* 0x00000000006c0947 */ /* 0x000fea0003800000 */
[----:B------:R-:W-:-:S13]  /*1d60*/  ISETP.GE.AND P0, PT, R9, 0x1, PT ;  /* 0x000000010900780c */ /* 0x000fda0003f06270 */
[----:B------:R-:W-:Y:S05]  /*1d70*/  @P0 BRA `(.L_x_51) ;  /* 0x0000000000740947 */ /* 0x000fea0003800000 */
[----:B------:R-:W-:Y:S02]  /*1d80*/  ISETP.GE.AND P0, PT, R9, -0x18, PT ;  /* 0xffffffe80900780c */ /* 0x000fe40003f06270 */
[----:B------:R-:W-:-:S11]  /*1d90*/  LOP3.LUT R0, R0, 0x80000000, RZ, 0xc0, !PT ;  /* 0x8000000000007812 */ /* 0x000fd600078ec0ff */
[----:B------:R-:W-:Y:S05]  /*1da0*/  @!P0 BRA `(.L_x_51) ;  /* 0x0000000000688947 */ /* 0x000fea0003800000 */
[CCC-:B------:R-:W-:Y:S01]  /*1db0*/  FFMA.RZ R18, R25.reuse, R21.reuse, R22.reuse ;  /* 0x0000001519127223 */ /* 0x1c0fe2000000c016 */
[CCC-:B------:R-:W-:Y:S01]  /*1dc0*/  FFMA.RP R20, R25.reuse, R21.reuse, R22.reuse ;  /* 0x0000001519147223 */ /* 0x1c0fe20000008016 */
[----:B------:R-:W-:Y:S01]  /*1dd0*/  FFMA.RM R25, R25, R21, R22 ;  /* 0x0000001519197223 */ /* 0x000fe20000004016 */
[C---:B------:R-:W-:Y:S02]  /*1de0*/  IADD3 R21, PT, PT, R9.reuse, 0x20, RZ ;  /* 0x0000002009157810 */ /* 0x040fe40007ffe0ff */
[----:B------:R-:W-:Y:S02]  /*1df0*/  LOP3.LUT R18, R18, 0x7fffff, RZ, 0xc0, !PT ;  /* 0x007fffff12127812 */ /* 0x000fe400078ec0ff */
[C---:B------:R-:W-:Y:S02]  /*1e00*/  ISETP.NE.AND P3, PT, R9.reuse, RZ, PT ;  /* 0x000000ff0900720c */ /* 0x040fe40003f65270 */
[----:B------:R-:W-:Y:S02]  /*1e10*/  LOP3.LUT R18, R18, 0x800000, RZ, 0xfc, !PT ;  /* 0x0080000012127812 */ /* 0x000fe400078efcff */
[----:B------:R-:W-:-:S02]  /*1e20*/  ISETP.NE.AND P1, PT, R9, RZ, PT ;  /* 0x000000ff0900720c */ /* 0x000fc40003f25270 */
[----:B------:R-:W-:Y:S02]  /*1e30*/  IADD3 R9, PT, PT, -R9, RZ, RZ ;  /* 0x000000ff09097210 */ /* 0x000fe40007ffe1ff */
[----:B------:R-:W-:Y:S02]  /*1e40*/  SHF.L.U32 R21, R18, R21, RZ ;  /* 0x0000001512157219 */ /* 0x000fe400000006ff */
[----:B------:R-:W-:Y:S02]  /*1e50*/  FSETP.NEU.FTZ.AND P0, PT, R20, R25, PT ;  /* 0x000000191400720b */ /* 0x000fe40003f1d000 */
[----:B------:R-:W-:Y:S02]  /*1e60*/  SEL R9, R9, RZ, P3 ;  /* 0x000000ff09097207 */ /* 0x000fe40001800000 */
[----:B------:R-:W-:Y:S02]  /*1e70*/  ISETP.NE.AND P1, PT, R21, RZ, P1 ;  /* 0x000000ff1500720c */ /* 0x000fe40000f25270 */
[----:B------:R-:W-:-:S02]  /*1e80*/  SHF.R.U32.HI R20, RZ, R9, R18 ;  /* 0x00000009ff147219 */ /* 0x000fc40000011612 */
[----:B------:R-:W-:Y:S02]  /*1e90*/  PLOP3.LUT P0, PT, P0, P1, PT, 0xf8, 0x8f ;  /* 0x00000000008f781c */ /* 0x000fe40000703f70 */
[----:B------:R-:W-:Y:S02]  /*1ea0*/  SHF.R.U32.HI R18, RZ, 0x1, R20 ;  /* 0x00000001ff127819 */ /* 0x000fe40000011614 */
[----:B------:R-:W-:-:S04]  /*1eb0*/  SEL R9, RZ, 0x1, !P0 ;  /* 0x00000001ff097807 */ /* 0x000fc80004000000 */
[----:B------:R-:W-:-:S04]  /*1ec0*/  LOP3.LUT R9, R9, 0x1, R18, 0xf8, !PT ;  /* 0x0000000109097812 */ /* 0x000fc800078ef812 */
[----:B------:R-:W-:-:S04]  /*1ed0*/  LOP3.LUT R9, R9, R20, RZ, 0xc0, !PT ;  /* 0x0000001409097212 */ /* 0x000fc800078ec0ff */
[----:B------:R-:W-:-:S04]  /*1ee0*/  IADD3 R9, PT, PT, R18, R9, RZ ;  /* 0x0000000912097210 */ /* 0x000fc80007ffe0ff */
[----:B------:R-:W-:Y:S01]  /*1ef0*/  LOP3.LUT R0, R9, R0, RZ, 0xfc, !PT ;  /* 0x0000000009007212 */ /* 0x000fe200078efcff */
[----:B------:R-:W-:Y:S06]  /*1f00*/  BRA `(.L_x_51) ;  /* 0x0000000000107947 */ /* 0x000fec0003800000 */
.L_x_50:
[----:B------:R-:W-:-:S04]  /*1f10*/  LOP3.LUT R0, R0, 0x80000000, RZ, 0xc0, !PT ;  /* 0x8000000000007812 */ /* 0x000fc800078ec0ff */
[----:B------:R-:W-:Y:S01]  /*1f20*/  LOP3.LUT R0, R0, 0x7f800000, RZ, 0xfc, !PT ;  /* 0x7f80000000007812 */ /* 0x000fe200078efcff */
[----:B------:R-:W-:Y:S06]  /*1f30*/  BRA `(.L_x_51) ;  /* 0x0000000000047947 */ /* 0x000fec0003800000 */
.L_x_49:
[----:B------:R-:W-:-:S07]  /*1f40*/  LEA R0, R23, R0, 0x17 ;  /* 0x0000000017007211 */ /* 0x000fce00078eb8ff */
.L_x_51:
[----:B------:R-:W-:Y:S05]  /*1f50*/  BSYNC.RECONVERGENT B2 ;  /* 0x0000000000027941 */ /* 0x000fea0003800200 */
.L_x_48:
[----:B------:R-:W-:Y:S05]  /*1f60*/  BRA `(.L_x_52) ;  /* 0x0000000000207947 */ /* 0x000fea0003800000 */
.L_x_47:
[----:B------:R-:W-:-:S04]  /*1f70*/  LOP3.LUT R0, R0, 0x80000000, R23, 0x48, !PT ;  /* 0x8000000000007812 */ /* 0x000fc800078e4817 */
[----:B------:R-:W-:Y:S01]  /*1f80*/  LOP3.LUT R0, R0, 0x7f800000, RZ, 0xfc, !PT ;  /* 0x7f80000000007812 */ /* 0x000fe200078efcff */
[----:B------:R-:W-:Y:S06]  /*1f90*/  BRA `(.L_x_52) ;  /* 0x0000000000147947 */ /* 0x000fec0003800000 */
.L_x_46:
[----:B------:R-:W-:Y:S01]  /*1fa0*/  LOP3.LUT R0, R0, 0x80000000, R23, 0x48, !PT ;  /* 0x8000000000007812 */ /* 0x000fe200078e4817 */
[----:B------:R-:W-:Y:S06]  /*1fb0*/  BRA `(.L_x_52) ;  /* 0x00000000000c7947 */ /* 0x000fec0003800000 */
.L_x_45:
[----:B------:R-:W0:Y:S01]  /*1fc0*/  MUFU.RSQ R0, -QNAN ;  /* 0xffc0000000007908 */ /* 0x000e220000001400 */
[----:B------:R-:W-:Y:S05]  /*1fd0*/  BRA `(.L_x_52) ;  /* 0x0000000000047947 */ /* 0x000fea0003800000 */
.L_x_44:
[----:B------:R-:W-:-:S07]  /*1fe0*/  FADD.FTZ R0, R23, R0 ;  /* 0x0000000017007221 */ /* 0x000fce0000010000 */
.L_x_52:
[----:B------:R-:W-:Y:S05]  /*1ff0*/  BSYNC.RECONVERGENT B1 ;  /* 0x0000000000017941 */ /* 0x000fea0003800200 */
.L_x_42:
[----:B------:R-:W-:Y:S01]  /*2000*/  HFMA2 R21, -RZ, RZ, 0, 0 ;  /* 0x00000000ff157431 */ /* 0x000fe200000001ff */
[----:B------:R-:W-:-:S04]  /*2010*/  MOV R20, R2 ;  /* 0x0000000200147202 */ /* 0x000fc80000000f00 */
[----:B0-----:R-:W-:Y:S05]  /*2020*/  RET.REL.NODEC R20 `(_Z12computeValueiPfS_PKiS1_S1_S1_Pi) ;  /* 0xffffffdc14f47950 */ /* 0x001fea0003c3ffff */
.L_x_53:
        /* <DEDUP_REMOVED lines=13> */
.L_x_54:


//--------------------- .nv.shared._Z12updateActiveiPfS_PiPjd --------------------------
	.section	.nv.shared._Z12updateActiveiPfS_PiPjd,"aw",@nobits
	.sectionflags	@""
	.align	16
	.zero		1024


//--------------------- .nv.shared.reserved.0     --------------------------
	.section	.nv.shared.reserved.0,"aw",@nobits
	.weak		__nv_reservedSMEM_offset_0_alias
	.size		__nv_reservedSMEM_offset_0_alias, 0, 64
	.other		__nv_reservedSMEM_offset_0_alias,@"STO_CUDA_RESERVED_SHARED STV_DEFAULT"
__nv_reservedSMEM_offset_0_alias:
	.zero		0
	.zero		64


//--------------------- .nv.shared._Z12computeValueiPfS_PKiS1_S1_S1_Pi --------------------------
	.section	.nv.shared._Z12computeValueiPfS_PKiS1_S1_S1_Pi,"aw",@nobits
	.sectionflags	@""
	.align	16
	.zero		1024


//--------------------- .nv.constant0._Z12updateActiveiPfS_PiPjd --------------------------
	.section	.nv.constant0._Z12updateActiveiPfS_PiPjd,"a",@progbits
	.sectionflags	@""
	.align	4
.nv.constant0._Z12updateActiveiPfS_PiPjd:
	.zero		944


//--------------------- .nv.constant0._Z12computeValueiPfS_PKiS1_S1_S1_Pi --------------------------
	.section	.nv.constant0._Z12computeValueiPfS_PKiS1_S1_S1_Pi,"a",@progbits
	.sectionflags	@""
	.align	4
.nv.constant0._Z12computeValueiPfS_PKiS1_S1_S1_Pi:
	.zero		960


//--------------------- SYMBOLS --------------------------

	.type		.nv.reservedSmem.offset0,@object
	.size		.nv.reservedSmem.offset0,0x4
	.type		.nv.reservedSmem.cap,@object
	.size		.nv.reservedSmem.cap,0x4
